//
// Generated by NVIDIA NVVM Compiler
//
// Compiler Build ID: CL-36424714
// Cuda compilation tools, release 13.0, V13.0.88
// Based on NVVM 20.0.0
//

.version 9.0
.target sm_100
.address_size 64

	// .globl	_Z21restrictDomainsKernelPKSt4pairIiiEPiPhPKiS6_S6_

.visible .entry _Z21restrictDomainsKernelPKSt4pairIiiEPiPhPKiS6_S6_(
	.param .u64 .ptr .align 1 _Z21restrictDomainsKernelPKSt4pairIiiEPiPhPKiS6_S6__param_0,
	.param .u64 .ptr .align 1 _Z21restrictDomainsKernelPKSt4pairIiiEPiPhPKiS6_S6__param_1,
	.param .u64 .ptr .align 1 _Z21restrictDomainsKernelPKSt4pairIiiEPiPhPKiS6_S6__param_2,
	.param .u64 .ptr .align 1 _Z21restrictDomainsKernelPKSt4pairIiiEPiPhPKiS6_S6__param_3,
	.param .u64 .ptr .align 1 _Z21restrictDomainsKernelPKSt4pairIiiEPiPhPKiS6_S6__param_4,
	.param .u64 .ptr .align 1 _Z21restrictDomainsKernelPKSt4pairIiiEPiPhPKiS6_S6__param_5
)
{
	.reg .pred 	%p<15>;
	.reg .b16 	%rs<3>;
	.reg .b32 	%r<28>;
	.reg .b64 	%rd<27>;

	ld.param.u64 	%rd3, [_Z21restrictDomainsKernelPKSt4pairIiiEPiPhPKiS6_S6__param_0];
	ld.param.u64 	%rd6, [_Z21restrictDomainsKernelPKSt4pairIiiEPiPhPKiS6_S6__param_1];
	ld.param.u64 	%rd7, [_Z21restrictDomainsKernelPKSt4pairIiiEPiPhPKiS6_S6__param_2];
	ld.param.u64 	%rd4, [_Z21restrictDomainsKernelPKSt4pairIiiEPiPhPKiS6_S6__param_3];
	ld.param.u64 	%rd8, [_Z21restrictDomainsKernelPKSt4pairIiiEPiPhPKiS6_S6__param_4];
	ld.param.u64 	%rd5, [_Z21restrictDomainsKernelPKSt4pairIiiEPiPhPKiS6_S6__param_5];
	cvta.to.global.u64 	%rd1, %rd7;
	cvta.to.global.u64 	%rd2, %rd8;
	cvta.to.global.u64 	%rd9, %rd6;
	mov.u32 	%r13, %ctaid.x;
	mov.u32 	%r14, %ntid.x;
	mov.u32 	%r15, %tid.x;
	mad.lo.s32 	%r1, %r13, %r14, %r15;
	ld.global.u32 	%r16, [%rd9];
	setp.ge.s32 	%p1, %r1, %r16;
	@%p1 bra 	$L__BB0_10;
	cvta.to.global.u64 	%rd10, %rd3;
	cvta.to.global.u64 	%rd11, %rd5;
	mul.wide.s32 	%rd12, %r1, 8;
	add.s64 	%rd13, %rd10, %rd12;
	ld.global.u32 	%r2, [%rd13];
	ld.global.u32 	%r17, [%rd13+4];
	ld.global.u32 	%r18, [%rd11];
	max.s32 	%r19, %r2, %r17;
	setp.le.s32 	%p2, %r19, %r18;
	@%p2 bra 	$L__BB0_10;
	setp.gt.s32 	%p3, %r2, %r18;
	mov.b32 	%r26, -1;
	@%p3 bra 	$L__BB0_4;
	mul.wide.s32 	%rd14, %r2, 4;
	add.s64 	%rd15, %rd2, %rd14;
	ld.global.u32 	%r26, [%rd15];
$L__BB0_4:
	setp.gt.s32 	%p4, %r17, %r18;
	mov.b32 	%r27, -1;
	@%p4 bra 	$L__BB0_6;
	mul.wide.s32 	%rd16, %r17, 4;
	add.s64 	%rd17, %rd2, %rd16;
	ld.global.u32 	%r27, [%rd17];
$L__BB0_6:
	cvta.to.global.u64 	%rd18, %rd4;
	setp.gt.s32 	%p5, %r2, %r18;
	mul.wide.s32 	%rd19, %r2, 4;
	add.s64 	%rd20, %rd18, %rd19;
	ld.global.u32 	%r9, [%rd20];
	ld.global.u32 	%r10, [%rd20+4];
	mul.wide.s32 	%rd21, %r17, 4;
	add.s64 	%rd22, %rd18, %rd21;
	ld.global.u32 	%r22, [%rd22];
	ld.global.u32 	%r24, [%rd22+4];
	setp.lt.s32 	%p6, %r26, 0;
	or.pred  	%p7, %p5, %p6;
	add.s32 	%r11, %r22, %r26;
	setp.ge.s32 	%p8, %r11, %r24;
	or.pred  	%p9, %p7, %p8;
	@%p9 bra 	$L__BB0_8;
	cvt.s64.s32 	%rd23, %r11;
	add.s64 	%rd24, %rd1, %rd23;
	mov.b16 	%rs1, 0;
	st.global.u8 	[%rd24], %rs1;
$L__BB0_8:
	setp.gt.s32 	%p10, %r17, %r18;
	setp.lt.s32 	%p11, %r27, 0;
	or.pred  	%p12, %p10, %p11;
	add.s32 	%r12, %r9, %r27;
	setp.ge.s32 	%p13, %r12, %r10;
	or.pred  	%p14, %p12, %p13;
	@%p14 bra 	$L__BB0_10;
	cvt.s64.s32 	%rd25, %r12;
	add.s64 	%rd26, %rd1, %rd25;
	mov.b16 	%rs2, 0;
	st.global.u8 	[%rd26], %rs2;
$L__BB0_10:
	ret;

}


// ===== COMPILED SASS (sm_100) =====

	.target	sm_100

	.elftype	@"ET_EXEC"


//--------------------- .note.nv.tkinfo           --------------------------
	.section	.note.nv.tkinfo,"",@"SHT_NOTE"
	.sectionflags	@"SHF_NOTE_NV_TKINFO"
	.tkinfo
        /*0018*/ 	.word	0x00000002
        /*0030*/ 	.string	""
        /*0030*/ 	.string	"ptxas"
        /*0030*/ 	.string	"Cuda compilation tools, release 13.0, V13.0.88"
        /*0030*/ 	.string	"Build cuda_13.0.r13.0/compiler.36424714_0"
        /*0030*/ 	.string	"-arch sm_100 -m 64 "



//--------------------- .note.nv.cuinfo           --------------------------
	.section	.note.nv.cuinfo,"",@"SHT_NOTE"
	.sectionflags	@"SHF_NOTE_NV_CUINFO"
        /*0018*/ 	.short	0x0002
        /*001a*/ 	.short	0x0064
        /*001c*/ 	.short	0x0082
	.zero		2


//--------------------- .nv.info                  --------------------------
	.section	.nv.info,"",@"SHT_CUDA_INFO"
	.align	4


	//----- nvinfo : EIATTR_REGCOUNT
	.align		4
        /*0000*/ 	.byte	0x04, 0x2f
        /*0002*/ 	.short	(.L_1 - .L_0)
	.align		4
.L_0:
        /*0004*/ 	.word	index@(_Z21restrictDomainsKernelPKSt4pairIiiEPiPhPKiS6_S6_)
        /*0008*/ 	.word	0x00000014


	//----- nvinfo : EIATTR_FRAME_SIZE
	.align		4
.L_1:
        /*000c*/ 	.byte	0x04, 0x11
        /*000e*/ 	.short	(.L_3 - .L_2)
	.align		4
.L_2:
        /*0010*/ 	.word	index@(_Z21restrictDomainsKernelPKSt4pairIiiEPiPhPKiS6_S6_)
        /*0014*/ 	.word	0x00000000


	//----- nvinfo : EIATTR_MIN_STACK_SIZE
	.align		4
.L_3:
        /*0018*/ 	.byte	0x04, 0x12
        /*001a*/ 	.short	(.L_5 - .L_4)
	.align		4
.L_4:
        /*001c*/ 	.word	index@(_Z21restrictDomainsKernelPKSt4pairIiiEPiPhPKiS6_S6_)
        /*0020*/ 	.word	0x00000000
.L_5:


//--------------------- .nv.compat                --------------------------
	.section	.nv.compat,"",@"SHT_CUDA_COMPAT_INFO"
	.align	4
        /*0000*/ 	.byte	0x02, 0x09, 0x00, 0x00, 0x02, 0x02, 0x01, 0x00, 0x02, 0x05, 0x05, 0x00, 0x03, 0x07, 0x01, 0x01
        /*0010*/ 	.byte	0x02, 0x03, 0x00, 0x00, 0x02, 0x06, 0x01, 0x00, 0x04, 0x0b, 0x08, 0x00, 0x09, 0x00, 0x00, 0x00
        /*0020*/ 	.byte	0x00, 0x00, 0x00, 0x00


//--------------------- .nv.info._Z21restrictDomainsKernelPKSt4pairIiiEPiPhPKiS6_S6_ --------------------------
	.section	.nv.info._Z21restrictDomainsKernelPKSt4pairIiiEPiPhPKiS6_S6_,"",@"SHT_CUDA_INFO"
	.sectionflags	@""
	.align	4


	//----- nvinfo : EIATTR_CUDA_API_VERSION
	.align		4
        /*0000*/ 	.byte	0x04, 0x37
        /*0002*/ 	.short	(.L_7 - .L_6)
.L_6:
        /*0004*/ 	.word	0x00000082


	//----- nvinfo : EIATTR_KPARAM_INFO
	.align		4
.L_7:
        /*0008*/ 	.byte	0x04, 0x17
        /*000a*/ 	.short	(.L_9 - .L_8)
.L_8:
        /*000c*/ 	.word	0x00000000
        /*0010*/ 	.short	0x0005
        /*0012*/ 	.short	0x0028
        /*0014*/ 	.byte	0x00, 0xf5, 0x21, 0x00


	//----- nvinfo : EIATTR_KPARAM_INFO
	.align		4
.L_9:
        /*0018*/ 	.byte	0x04, 0x17
        /*001a*/ 	.short	(.L_11 - .L_10)
.L_10:
        /*001c*/ 	.word	0x00000000
        /*0020*/ 	.short	0x0004
        /*0022*/ 	.short	0x0020
        /*0024*/ 	.byte	0x00, 0xf5, 0x21, 0x00


	//----- nvinfo : EIATTR_KPARAM_INFO
	.align		4
.L_11:
        /*0028*/ 	.byte	0x04, 0x17
        /*002a*/ 	.short	(.L_13 - .L_12)
.L_12:
        /*002c*/ 	.word	0x00000000
        /*0030*/ 	.short	0x0003
        /*0032*/ 	.short	0x0018
        /*0034*/ 	.byte	0x00, 0xf5, 0x21, 0x00


	//----- nvinfo : EIATTR_KPARAM_INFO
	.align		4
.L_13:
        /*0038*/ 	.byte	0x04, 0x17
        /*003a*/ 	.short	(.L_15 - .L_14)
.L_14:
        /*003c*/ 	.word	0x00000000
        /*0040*/ 	.short	0x0002
        /*0042*/ 	.short	0x0010
        /*0044*/ 	.byte	0x00, 0xf5, 0x21, 0x00


	//----- nvinfo : EIATTR_KPARAM_INFO
	.align		4
.L_15:
        /*0048*/ 	.byte	0x04, 0x17
        /*004a*/ 	.short	(.L_17 - .L_16)
.L_16:
        /*004c*/ 	.word	0x00000000
        /*0050*/ 	.short	0x0001
        /*0052*/ 	.short	0x0008
        /*0054*/ 	.byte	0x00, 0xf5, 0x21, 0x00


	//----- nvinfo : EIATTR_KPARAM_INFO
	.align		4
.L_17:
        /*0058*/ 	.byte	0x04, 0x17
        /*005a*/ 	.short	(.L_19 - .L_18)
.L_18:
        /*005c*/ 	.word	0x00000000
        /*0060*/ 	.short	0x0000
        /*0062*/ 	.short	0x0000
        /*0064*/ 	.byte	0x00, 0xf5, 0x21, 0x00


	//----- nvinfo : EIATTR_SPARSE_MMA_MASK
	.align		4
.L_19:
        /*0068*/ 	.byte	0x03, 0x50
        /*006a*/ 	.short	0x0000


	//----- nvinfo : EIATTR_MAXREG_COUNT
	.align		4
        /*006c*/ 	.byte	0x03, 0x1b
        /*006e*/ 	.short	0x00ff


	//----- nvinfo : EIATTR_MERCURY_ISA_VERSION
	.align		4
        /*0070*/ 	.byte	0x03, 0x5f
        /*0072*/ 	.short	0x0101


	//----- nvinfo : EIATTR_VRC_CTA_INIT_COUNT
	.align		4
        /*0074*/ 	.byte	0x02, 0x4a
	.zero		1
	.zero		1


	//----- nvinfo : EIATTR_EXIT_INSTR_OFFSETS
	.align		4
        /*0078*/ 	.byte	0x04, 0x1c
        /*007a*/ 	.short	(.L_21 - .L_20)


	//   ....[0]....
.L_20:
        /*007c*/ 	.word	0x00000090


	//   ....[1]....
        /*0080*/ 	.word	0x00000120


	//   ....[2]....
        /*0084*/ 	.word	0x00000300


	//   ....[3]....
        /*0088*/ 	.word	0x00000350


	//----- nvinfo : EIATTR_CBANK_PARAM_SIZE
	.align		4
.L_21:
        /*008c*/ 	.byte	0x03, 0x19
        /*008e*/ 	.short	0x0030


	//----- nvinfo : EIATTR_PARAM_CBANK
	.align		4
        /*0090*/ 	.byte	0x04, 0x0a
        /*0092*/ 	.short	(.L_23 - .L_22)
	.align		4
.L_22:
        /*0094*/ 	.word	index@(.nv.constant0._Z21restrictDomainsKernelPKSt4pairIiiEPiPhPKiS6_S6_)
        /*0098*/ 	.short	0x0380
        /*009a*/ 	.short	0x0030


	//----- nvinfo : EIATTR_SW_WAR
	.align		4
.L_23:
        /*009c*/ 	.byte	0x04, 0x36
        /*009e*/ 	.short	(.L_25 - .L_24)
.L_24:
        /*00a0*/ 	.word	0x00000008
.L_25:


//--------------------- .nv.callgraph             --------------------------
	.section	.nv.callgraph,"",@"SHT_CUDA_CALLGRAPH"
	.align	4
	.sectionentsize	8
	.align		4
        /*0000*/ 	.word	0x00000000
	.align		4
        /*0004*/ 	.word	0xffffffff
	.align		4
        /*0008*/ 	.word	0x00000000
	.align		4
        /*000c*/ 	.word	0xfffffffe
	.align		4
        /*0010*/ 	.word	0x00000000
	.align		4
        /*0014*/ 	.word	0xfffffffd
	.align		4
        /*0018*/ 	.word	0x00000000
	.align		4
        /*001c*/ 	.word	0xfffffffc


//--------------------- .text._Z21restrictDomainsKernelPKSt4pairIiiEPiPhPKiS6_S6_ --------------------------
	.section	.text._Z21restrictDomainsKernelPKSt4pairIiiEPiPhPKiS6_S6_,"ax",@progbits
	.align	128
        .global         _Z21restrictDomainsKernelPKSt4pairIiiEPiPhPKiS6_S6_
        .type           _Z21restrictDomainsKernelPKSt4pairIiiEPiPhPKiS6_S6_,@function
        .size           _Z21restrictDomainsKernelPKSt4pairIiiEPiPhPKiS6_S6_,(.L_x_1 - _Z21restrictDomainsKernelPKSt4pairIiiEPiPhPKiS6_S6_)
        .other          _Z21restrictDomainsKernelPKSt4pairIiiEPiPhPKiS6_S6_,@"STO_CUDA_ENTRY STV_DEFAULT"
_Z21restrictDomainsKernelPKSt4pairIiiEPiPhPKiS6_S6_:
.text._Z21restrictDomainsKernelPKSt4pairIiiEPiPhPKiS6_S6_:
[----:B------:R-:W-:Y:S08]  /*0000*/  LDC R1, c[0x0][0x37c] ;  /* 0x0000df00ff017b82 */ /* 0x000ff00000000800 */
[----:B------:R-:W0:Y:S01]  /*0010*/  LDC.64 R2, c[0x0][0x388] ;  /* 0x0000e200ff027b82 */ /* 0x000e220000000a00 */
[----:B------:R-:W0:Y:S02]  /*0020*/  LDCU.64 UR4, c[0x0][0x358] ;  /* 0x00006b00ff0477ac */ /* 0x000e240008000a00 */
[----:B0-----:R-:W2:Y:S05]  /*0030*/  LDG.E R2, desc[UR4][R2.64] ;  /* 0x0000000402027981 */ /* 0x001eaa000c1e1900 */
[----:B------:R-:W0:Y:S01]  /*0040*/  S2UR UR6, SR_CTAID.X ;  /* 0x00000000000679c3 */ /* 0x000e220000002500 */
[----:B------:R-:W0:Y:S07]  /*0050*/  S2R R0, SR_TID.X ;  /* 0x0000000000007919 */ /* 0x000e2e0000002100 */
[----:B------:R-:W0:Y:S02]  /*0060*/  LDC R7, c[0x0][0x360] ;  /* 0x0000d800ff077b82 */ /* 0x000e240000000800 */
[----:B0-----:R-:W-:-:S05]  /*0070*/  IMAD R7, R7, UR6, R0 ;  /* 0x0000000607077c24 */ /* 0x001fca000f8e0200 */
[----:B--2---:R-:W-:-:S13]  /*0080*/  ISETP.GE.AND P0, PT, R7, R2, PT ;  /* 0x000000020700720c */ /* 0x004fda0003f06270 */
[----:B------:R-:W-:Y:S05]  /*0090*/  @P0 EXIT ;  /* 0x000000000000094d */ /* 0x000fea0003800000 */
[----:B------:R-:W0:Y:S08]  /*00a0*/  LDC.64 R2, c[0x0][0x380] ;  /* 0x0000e000ff027b82 */ /* 0x000e300000000a00 */
[----:B------:R-:W1:Y:S01]  /*00b0*/  LDC.64 R4, c[0x0][0x3a8] ;  /* 0x0000ea00ff047b82 */ /* 0x000e620000000a00 */
[----:B0-----:R-:W-:-:S05]  /*00c0*/  IMAD.WIDE R2, R7, 0x8, R2 ;  /* 0x0000000807027825 */ /* 0x001fca00078e0202 */
[----:B------:R-:W2:Y:S04]  /*00d0*/  LDG.E R11, desc[UR4][R2.64] ;  /* 0x00000004020b7981 */ /* 0x000ea8000c1e1900 */
[----:B------:R-:W2:Y:S04]  /*00e0*/  LDG.E R13, desc[UR4][R2.64+0x4] ;  /* 0x00000404020d7981 */ /* 0x000ea8000c1e1900 */
[----:B-1----:R-:W3:Y:S01]  /*00f0*/  LDG.E R0, desc[UR4][R4.64] ;  /* 0x0000000404007981 */ /* 0x002ee2000c1e1900 */
[----:B--2---:R-:W-:-:S04]  /*0100*/  VIMNMX R7, PT, PT, R11, R13, !PT ;  /* 0x0000000d0b077248 */ /* 0x004fc80007fe0100 */
[----:B---3--:R-:W-:-:S13]  /*0110*/  ISETP.GT.AND P0, PT, R7, R0, PT ;  /* 0x000000000700720c */ /* 0x008fda0003f04270 */
[----:B------:R-:W-:Y:S05]  /*0120*/  @!P0 EXIT ;  /* 0x000000000000894d */ /* 0x000fea0003800000 */
[-C--:B------:R-:W-:Y:S01]  /*0130*/  ISETP.GT.AND P0, PT, R11, R0.reuse, PT ;  /* 0x000000000b00720c */ /* 0x080fe20003f04270 */
[----:B------:R-:W0:Y:S01]  /*0140*/  LDC.64 R6, c[0x0][0x398] ;  /* 0x0000e600ff067b82 */ /* 0x000e220000000a00 */
[----:B------:R-:W-:Y:S01]  /*0150*/  ISETP.GT.AND P1, PT, R13, R0, PT ;  /* 0x000000000d00720c */ /* 0x000fe20003f24270 */
[----:B------:R-:W-:-:S10]  /*0160*/  IMAD.MOV.U32 R10, RZ, RZ, -0x1 ;  /* 0xffffffffff0a7424 */ /* 0x000fd400078e00ff */
[----:B------:R-:W1:Y:S08]  /*0170*/  @!P0 LDC.64 R2, c[0x0][0x3a0] ;  /* 0x0000e800ff028b82 */ /* 0x000e700000000a00 */
[----:B------:R-:W2:Y:S01]  /*0180*/  @!P1 LDC.64 R4, c[0x0][0x3a0] ;  /* 0x0000e800ff049b82 */ /* 0x000ea20000000a00 */
[----:B0-----:R-:W-:-:S05]  /*0190*/  IMAD.WIDE R8, R13, 0x4, R6 ;  /* 0x000000040d087825 */ /* 0x001fca00078e0206 */
[----:B------:R-:W3:Y:S04]  /*01a0*/  LDG.E R17, desc[UR4][R8.64] ;  /* 0x0000000408117981 */ /* 0x000ee8000c1e1900 */
[----:B------:R-:W4:Y:S01]  /*01b0*/  LDG.E R16, desc[UR4][R8.64+0x4] ;  /* 0x0000040408107981 */ /* 0x000f22000c1e1900 */
[----:B-1----:R-:W-:-:S05]  /*01c0*/  @!P0 IMAD.WIDE R2, R11, 0x4, R2 ;  /* 0x000000040b028825 */ /* 0x002fca00078e0202 */
[----:B------:R-:W5:Y:S01]  /*01d0*/  @!P0 LDG.E R10, desc[UR4][R2.64] ;  /* 0x00000004020a8981 */ /* 0x000f62000c1e1900 */
[----:B------:R-:W-:Y:S02]  /*01e0*/  IMAD.MOV.U32 R12, RZ, RZ, -0x1 ;  /* 0xffffffffff0c7424 */ /* 0x000fe400078e00ff */
[----:B--2---:R-:W-:-:S04]  /*01f0*/  @!P1 IMAD.WIDE R4, R13, 0x4, R4 ;  /* 0x000000040d049825 */ /* 0x004fc800078e0204 */
[----:B------:R-:W-:Y:S01]  /*0200*/  IMAD.WIDE R6, R11, 0x4, R6 ;  /* 0x000000040b067825 */ /* 0x000fe200078e0206 */
[----:B------:R-:W2:Y:S04]  /*0210*/  @!P1 LDG.E R12, desc[UR4][R4.64] ;  /* 0x00000004040c9981 */ /* 0x000ea8000c1e1900 */
[----:B------:R-:W2:Y:S04]  /*0220*/  LDG.E R15, desc[UR4][R6.64] ;  /* 0x00000004060f7981 */ /* 0x000ea8000c1e1900 */
[----:B------:R-:W2:Y:S01]  /*0230*/  LDG.E R14, desc[UR4][R6.64+0x4] ;  /* 0x00000404060e7981 */ /* 0x000ea2000c1e1900 */
[----:B-----5:R-:W-:Y:S01]  /*0240*/  ISETP.GE.AND P0, PT, R10, RZ, PT ;  /* 0x000000ff0a00720c */ /* 0x020fe20003f06270 */
[----:B---3--:R-:W-:-:S03]  /*0250*/  IMAD.IADD R17, R17, 0x1, R10 ;  /* 0x0000000111117824 */ /* 0x008fc600078e020a */
[----:B------:R-:W-:-:S04]  /*0260*/  ISETP.GT.OR P0, PT, R11, R0, !P0 ;  /* 0x000000000b00720c */ /* 0x000fc80004704670 */
[----:B----4-:R-:W-:-:S13]  /*0270*/  ISETP.GE.OR P0, PT, R17, R16, P0 ;  /* 0x000000101100720c */ /* 0x010fda0000706670 */
[----:B------:R-:W0:Y:S01]  /*0280*/  @!P0 LDC.64 R2, c[0x0][0x390] ;  /* 0x0000e400ff028b82 */ /* 0x000e220000000a00 */
[----:B--2---:R-:W-:Y:S01]  /*0290*/  ISETP.GE.AND P1, PT, R12, RZ, PT ;  /* 0x000000ff0c00720c */ /* 0x004fe20003f26270 */
[----:B------:R-:W-:-:S03]  /*02a0*/  IMAD.IADD R15, R15, 0x1, R12 ;  /* 0x000000010f0f7824 */ /* 0x000fc600078e020c */
[----:B------:R-:W-:-:S04]  /*02b0*/  ISETP.GT.OR P1, PT, R13, R0, !P1 ;  /* 0x000000000d00720c */ /* 0x000fc80004f24670 */
[----:B------:R-:W-:Y:S02]  /*02c0*/  ISETP.GE.OR P1, PT, R15, R14, P1 ;  /* 0x0000000e0f00720c */ /* 0x000fe40000f26670 */
[----:B0-----:R-:W-:-:S04]  /*02d0*/  @!P0 IADD3 R2, P2, PT, R17, R2, RZ ;  /* 0x0000000211028210 */ /* 0x001fc80007f5e0ff */
[----:B------:R-:W-:-:S05]  /*02e0*/  @!P0 LEA.HI.X.SX32 R3, R17, R3, 0x1, P2 ;  /* 0x0000000311038211 */ /* 0x000fca00010f0eff */
[----:B------:R0:W-:Y:S02]  /*02f0*/  @!P0 STG.E.U8 desc[UR4][R2.64], RZ ;  /* 0x000000ff02008986 */ /* 0x0001e4000c101104 */
[----:B------:R-:W-:Y:S05]  /*0300*/  @P1 EXIT ;  /* 0x000000000000194d */ /* 0x000fea0003800000 */
[----:B------:R-:W0:Y:S02]  /*0310*/  LDCU.64 UR6, c[0x0][0x390] ;  /* 0x00007200ff0677ac */ /* 0x000e240008000a00 */
[----:B0-----:R-:W-:-:S04]  /*0320*/  IADD3 R2, P0, PT, R15, UR6, RZ ;  /* 0x000000060f027c10 */ /* 0x001fc8000ff1e0ff */
[----:B------:R-:W-:-:S05]  /*0330*/  LEA.HI.X.SX32 R3, R15, UR7, 0x1, P0 ;  /* 0x000000070f037c11 */ /* 0x000fca00080f0eff */
[----:B------:R-:W-:Y:S01]  /*0340*/  STG.E.U8 desc[UR4][R2.64], RZ ;  /* 0x000000ff02007986 */ /* 0x000fe2000c101104 */
[----:B------:R-:W-:Y:S05]  /*0350*/  EXIT ;  /* 0x000000000000794d */ /* 0x000fea0003800000 */
.L_x_0:
[----:B------:R-:W-:-:S00]  /*0360*/  BRA `(.L_x_0) ;  /* 0xfffffffc00fc7947 */ /* 0x000fc0000383ffff */
[----:B------:R-:W-:-:S00]  /*0370*/  NOP ;  /* 0x0000000000007918 */ /* 0x000fc00000000000 */
        /* <DEDUP_REMOVED lines=8> */
.L_x_1:


//--------------------- .nv.shared.reserved.0     --------------------------
	.section	.nv.shared.reserved.0,"aw",@nobits
	.weak		__nv_reservedSMEM_offset_0_alias
	.size		__nv_reservedSMEM_offset_0_alias, 0, 64
	.other		__nv_reservedSMEM_offset_0_alias,@"STO_CUDA_RESERVED_SHARED STV_DEFAULT"
__nv_reservedSMEM_offset_0_alias:
	.zero		0
	.zero		64


//--------------------- .nv.constant0._Z21restrictDomainsKernelPKSt4pairIiiEPiPhPKiS6_S6_ --------------------------
	.section	.nv.constant0._Z21restrictDomainsKernelPKSt4pairIiiEPiPhPKiS6_S6_,"a",@progbits
	.sectionflags	@""
	.align	4
.nv.constant0._Z21restrictDomainsKernelPKSt4pairIiiEPiPhPKiS6_S6_:
	.zero		944


//--------------------- SYMBOLS --------------------------

	.type		.nv.reservedSmem.offset0,@object
	.size		.nv.reservedSmem.offset0,0x4
